	.headerflags	@"EF_CUDA_TEXMODE_UNIFIED EF_CUDA_64BIT_ADDRESS EF_CUDA_ACCELERATORS EF_CUDA_SM90 EF_CUDA_VIRTUAL_SM(EF_CUDA_SM90)"
	.elftype	@"ET_EXEC"


//--------------------- .nv.info                  --------------------------
	.section	.nv.info,"",@"SHT_CUDA_INFO"
	.align	4


	//----- nvinfo : EIATTR_REGCOUNT
	.align		4
        /*0000*/ 	.byte	0x04, 0x2f
        /*0002*/ 	.short	(.L_3 - .L_2)
	.align		4
.L_2:
        /*0004*/ 	.word	index@(triton_poi_fused__native_batch_norm_legit_no_training_relu_threshold_backward_23)
        /*0008*/ 	.word	0x00000026


	//----- nvinfo : EIATTR_MIN_STACK_SIZE
	.align		4
.L_3:
        /*000c*/ 	.byte	0x04, 0x12
        /*000e*/ 	.short	(.L_5 - .L_4)
	.align		4
.L_4:
        /*0010*/ 	.word	index@(triton_poi_fused__native_batch_norm_legit_no_training_relu_threshold_backward_23)
        /*0014*/ 	.word	0x00000000


	//----- nvinfo : EIATTR_FRAME_SIZE
	.align		4
.L_5:
        /*0018*/ 	.byte	0x04, 0x11
        /*001a*/ 	.short	(.L_7 - .L_6)
	.align		4
.L_6:
        /*001c*/ 	.word	index@(triton_poi_fused__native_batch_norm_legit_no_training_relu_threshold_backward_23)
        /*0020*/ 	.word	0x00000000


	//----- nvinfo : EIATTR_MIN_STACK_SIZE
	.align		4
.L_7:
        /*0024*/ 	.byte	0x04, 0x12
        /*0026*/ 	.short	(.L_9 - .L_8)
	.align		4
.L_8:
        /*0028*/ 	.word	index@(triton_poi_fused__native_batch_norm_legit_no_training_relu_threshold_backward_23)
        /*002c*/ 	.word	0x00000000
.L_9:


//--------------------- .nv.info.triton_poi_fused__native_batch_norm_legit_no_training_relu_threshold_backward_23 --------------------------
	.section	.nv.info.triton_poi_fused__native_batch_norm_legit_no_training_relu_threshold_backward_23,"",@"SHT_CUDA_INFO"
	.sectionflags	@""
	.align	4


	//----- nvinfo : EIATTR_CUDA_API_VERSION
	.align		4
        /*0000*/ 	.byte	0x04, 0x37
        /*0002*/ 	.short	(.L_11 - .L_10)
.L_10:
        /*0004*/ 	.word	0x0000007c


	//----- nvinfo : EIATTR_KPARAM_INFO
	.align		4
.L_11:
        /*0008*/ 	.byte	0x04, 0x17
        /*000a*/ 	.short	(.L_13 - .L_12)
.L_12:
        /*000c*/ 	.word	0x00000000
        /*0010*/ 	.short	0x0008
        /*0012*/ 	.short	0x003c
        /*0014*/ 	.byte	0x00, 0xf0, 0x11, 0x00


	//----- nvinfo : EIATTR_KPARAM_INFO
	.align		4
.L_13:
        /*0018*/ 	.byte	0x04, 0x17
        /*001a*/ 	.short	(.L_15 - .L_14)
.L_14:
        /*001c*/ 	.word	0x00000000
        /*0020*/ 	.short	0x0007
        /*0022*/ 	.short	0x0038
        /*0024*/ 	.byte	0x00, 0xf0, 0x11, 0x00


	//----- nvinfo : EIATTR_KPARAM_INFO
	.align		4
.L_15:
        /*0028*/ 	.byte	0x04, 0x17
        /*002a*/ 	.short	(.L_17 - .L_16)
.L_16:
        /*002c*/ 	.word	0x00000000
        /*0030*/ 	.short	0x0006
        /*0032*/ 	.short	0x0030
        /*0034*/ 	.byte	0x00, 0xf4, 0x21, 0x00


	//----- nvinfo : EIATTR_KPARAM_INFO
	.align		4
.L_17:
        /*0038*/ 	.byte	0x04, 0x17
        /*003a*/ 	.short	(.L_19 - .L_18)
.L_18:
        /*003c*/ 	.word	0x00000000
        /*0040*/ 	.short	0x0005
        /*0042*/ 	.short	0x0028
        /*0044*/ 	.byte	0x00, 0xf4, 0x21, 0x00


	//----- nvinfo : EIATTR_KPARAM_INFO
	.align		4
.L_19:
        /*0048*/ 	.byte	0x04, 0x17
        /*004a*/ 	.short	(.L_21 - .L_20)
.L_20:
        /*004c*/ 	.word	0x00000000
        /*0050*/ 	.short	0x0004
        /*0052*/ 	.short	0x0020
        /*0054*/ 	.byte	0x00, 0xf4, 0x21, 0x00


	//----- nvinfo : EIATTR_KPARAM_INFO
	.align		4
.L_21:
        /*0058*/ 	.byte	0x04, 0x17
        /*005a*/ 	.short	(.L_23 - .L_22)
.L_22:
        /*005c*/ 	.word	0x00000000
        /*0060*/ 	.short	0x0003
        /*0062*/ 	.short	0x0018
        /*0064*/ 	.byte	0x00, 0xf4, 0x21, 0x00


	//----- nvinfo : EIATTR_KPARAM_INFO
	.align		4
.L_23:
        /*0068*/ 	.byte	0x04, 0x17
        /*006a*/ 	.short	(.L_25 - .L_24)
.L_24:
        /*006c*/ 	.word	0x00000000
        /*0070*/ 	.short	0x0002
        /*0072*/ 	.short	0x0010
        /*0074*/ 	.byte	0x00, 0xf4, 0x21, 0x00


	//----- nvinfo : EIATTR_KPARAM_INFO
	.align		4
.L_25:
        /*0078*/ 	.byte	0x04, 0x17
        /*007a*/ 	.short	(.L_27 - .L_26)
.L_26:
        /*007c*/ 	.word	0x00000000
        /*0080*/ 	.short	0x0001
        /*0082*/ 	.short	0x0008
        /*0084*/ 	.byte	0x00, 0xf4, 0x21, 0x00


	//----- nvinfo : EIATTR_KPARAM_INFO
	.align		4
.L_27:
        /*0088*/ 	.byte	0x04, 0x17
        /*008a*/ 	.short	(.L_29 - .L_28)
.L_28:
        /*008c*/ 	.word	0x00000000
        /*0090*/ 	.short	0x0000
        /*0092*/ 	.short	0x0000
        /*0094*/ 	.byte	0x00, 0xf4, 0x21, 0x00


	//----- nvinfo : EIATTR_SPARSE_MMA_MASK
	.align		4
.L_29:
        /*0098*/ 	.byte	0x03, 0x50
        /*009a*/ 	.short	0x0000


	//----- nvinfo : EIATTR_MAXREG_COUNT
	.align		4
        /*009c*/ 	.byte	0x03, 0x1b
        /*009e*/ 	.short	0x00ff


	//----- nvinfo : EIATTR_EXIT_INSTR_OFFSETS
	.align		4
        /*00a0*/ 	.byte	0x04, 0x1c
        /*00a2*/ 	.short	(.L_31 - .L_30)


	//   ....[0]....
.L_30:
        /*00a4*/ 	.word	0x000011b0


	//   ....[1]....
        /*00a8*/ 	.word	0x000011d0


	//----- nvinfo : EIATTR_REQNTID
	.align		4
.L_31:
        /*00ac*/ 	.byte	0x04, 0x10
        /*00ae*/ 	.short	(.L_33 - .L_32)
.L_32:
        /*00b0*/ 	.word	0x00000080
        /*00b4*/ 	.word	0x00000001
        /*00b8*/ 	.word	0x00000001


	//----- nvinfo : EIATTR_CBANK_PARAM_SIZE
	.align		4
.L_33:
        /*00bc*/ 	.byte	0x03, 0x19
        /*00be*/ 	.short	0x0040


	//----- nvinfo : EIATTR_PARAM_CBANK
	.align		4
        /*00c0*/ 	.byte	0x04, 0x0a
        /*00c2*/ 	.short	(.L_35 - .L_34)
	.align		4
.L_34:
        /*00c4*/ 	.word	index@(.nv.constant0.triton_poi_fused__native_batch_norm_legit_no_training_relu_threshold_backward_23)
        /*00c8*/ 	.short	0x0210
        /*00ca*/ 	.short	0x0040


	//----- nvinfo : EIATTR_SW_WAR
	.align		4
.L_35:
        /*00cc*/ 	.byte	0x04, 0x36
        /*00ce*/ 	.short	(.L_37 - .L_36)
.L_36:
        /*00d0*/ 	.word	0x00000008
.L_37:


//--------------------- .nv.callgraph             --------------------------
	.section	.nv.callgraph,"",@"SHT_CUDA_CALLGRAPH"
	.align	4
	.sectionentsize	8
	.align		4
        /*0000*/ 	.word	0x00000000
	.align		4
        /*0004*/ 	.word	0xffffffff
	.align		4
        /*0008*/ 	.word	0x00000000
	.align		4
        /*000c*/ 	.word	0xfffffffe
	.align		4
        /*0010*/ 	.word	0x00000000
	.align		4
        /*0014*/ 	.word	0xfffffffd
	.align		4
        /*0018*/ 	.word	0x00000000
	.align		4
        /*001c*/ 	.word	0xfffffffc


//--------------------- .nv.constant4             --------------------------
	.section	.nv.constant4,"a",@progbits
	.align	8
	.align		8
.nv.constant4:
        /*0000*/ 	.dword	_$_str
	.align		8
        /*0008*/ 	.dword	_$_str_$_2


//--------------------- .text.triton_poi_fused__native_batch_norm_legit_no_training_relu_threshold_backward_23 --------------------------
	.section	.text.triton_poi_fused__native_batch_norm_legit_no_training_relu_threshold_backward_23,"ax",@progbits
	.sectionflags	@"SHF_BARRIERS=1"
	.align	128
        .global         triton_poi_fused__native_batch_norm_legit_no_training_relu_threshold_backward_23
        .type           triton_poi_fused__native_batch_norm_legit_no_training_relu_threshold_backward_23,@function
        .size           triton_poi_fused__native_batch_norm_legit_no_training_relu_threshold_backward_23,(.L_x_1 - triton_poi_fused__native_batch_norm_legit_no_training_relu_threshold_backward_23)
        .other          triton_poi_fused__native_batch_norm_legit_no_training_relu_threshold_backward_23,@"STO_CUDA_ENTRY STV_DEFAULT"
triton_poi_fused__native_batch_norm_legit_no_training_relu_threshold_backward_23:
.text.triton_poi_fused__native_batch_norm_legit_no_training_relu_threshold_backward_23:
[----:B------:R-:W0:Y:S01]  /*0000*/  LDC R1, c[0x0][0x28] ;  /* 0x00000a00ff017b82 */ /* 0x000e220000000800 */
[----:B------:R-:W1:Y:S07]  /*0010*/  S2R R0, SR_TID.X ;  /* 0x0000000000007919 */ /* 0x000e6e0000002100 */
[----:B------:R-:W2:Y:S01]  /*0020*/  S2UR UR8, SR_CTAID.X ;  /* 0x00000000000879c3 */ /* 0x000ea20000002500 */
[----:B------:R-:W-:Y:S01]  /*0030*/  CS2R R6, SRZ ;  /* 0x0000000000067805 */ /* 0x000fe2000001ff00 */
[----:B------:R-:W-:Y:S01]  /*0040*/  ULDC.64 UR6, c[0x0][0x208] ;  /* 0x0000820000067ab9 */ /* 0x000fe20000000a00 */
[----:B------:R-:W3:Y:S05]  /*0050*/  S2R R2, SR_CTAID.Y ;  /* 0x0000000000027919 */ /* 0x000eea0000002600 */
[----:B------:R-:W4:Y:S08]  /*0060*/  LDC.64 R28, c[0x0][0x218] ;  /* 0x00008600ff1c7b82 */ /* 0x000f300000000a00 */
[----:B------:R-:W5:Y:S01]  /*0070*/  LDC.64 R30, c[0x0][0x210] ;  /* 0x00008400ff1e7b82 */ /* 0x000f620000000a00 */
[----:B--2---:R-:W-:-:S02]  /*0080*/  UISETP.GE.AND UP0, UPT, UR8, 0x40, UPT ;  /* 0x000000400800788c */ /* 0x004fc4000bf06270 */
[----:B------:R-:W-:-:S05]  /*0090*/  IMAD.U32 R13, RZ, RZ, UR8 ;  /* 0x00000008ff0d7e24 */ /* 0x000fca000f8e00ff */
[----:B------:R-:W2:Y:S01]  /*00a0*/  LDC.64 R20, c[0x0][0x220] ;  /* 0x00008800ff147b82 */ /* 0x000ea20000000a00 */
[----:B------:R-:W-:Y:S01]  /*00b0*/  PLOP3.LUT P0, PT, PT, PT, UP0, 0x80, 0x0 ;  /* 0x000000000000781c */ /* 0x000fe20003f0f008 */
[----:B-1----:R-:W-:Y:S02]  /*00c0*/  IMAD.SHL.U32 R3, R0, 0x8, RZ ;  /* 0x0000000800037824 */ /* 0x002fe400078e00ff */
[----:B---3--:R-:W-:Y:S01]  /*00d0*/  IMAD.SHL.U32 R24, R2, 0x400, RZ ;  /* 0x0000040002187824 */ /* 0x008fe200078e00ff */
[----:B------:R-:W-:Y:S02]  /*00e0*/  SHF.R.S32.HI R12, RZ, 0x15, R2 ;  /* 0x00000015ff0c7819 */ /* 0x000fe40000011402 */
[----:B------:R-:W-:Y:S02]  /*00f0*/  LOP3.LUT R3, R3, 0x3f8, RZ, 0xc0, !PT ;  /* 0x000003f803037812 */ /* 0x000fe400078ec0ff */
[----:B------:R-:W-:Y:S02]  /*0100*/  SGXT R12, R12, 0x1 ;  /* 0x000000010c0c781a */ /* 0x000fe40000000200 */
[----:B------:R-:W-:-:S04]  /*0110*/  LOP3.LUT R5, R24, R3, RZ, 0xfc, !PT ;  /* 0x0000000318057212 */ /* 0x000fc800078efcff */
[----:B------:R-:W-:-:S04]  /*0120*/  LEA.HI R2, R12, R5, RZ, 0x9 ;  /* 0x000000050c027211 */ /* 0x000fc800078f48ff */
[C---:B------:R-:W-:Y:S01]  /*0130*/  LOP3.LUT R26, R2.reuse, 0xfffffe00, RZ, 0xc0, !PT ;  /* 0xfffffe00021a7812 */ /* 0x040fe200078ec0ff */
[----:B------:R-:W-:-:S04]  /*0140*/  IMAD.SHL.U32 R4, R2, 0x40, RZ ;  /* 0x0000004002047824 */ /* 0x000fc800078e00ff */
[----:B------:R-:W-:Y:S01]  /*0150*/  IMAD.IADD R26, R5, 0x1, -R26 ;  /* 0x00000001051a7824 */ /* 0x000fe200078e0a1a */
[----:B------:R-:W-:-:S03]  /*0160*/  LOP3.LUT R4, R4, 0xffff8000, RZ, 0xc0, !PT ;  /* 0xffff800004047812 */ /* 0x000fc600078ec0ff */
[----:B----4-:R-:W-:-:S04]  /*0170*/  IMAD.WIDE R8, R26, 0x4, R28 ;  /* 0x000000041a087825 */ /* 0x010fc800078e021c */
[----:B------:R-:W-:Y:S01]  /*0180*/  IMAD R13, R13, 0x200, R4 ;  /* 0x000002000d0d7824 */ /* 0x000fe200078e0204 */
[----:B------:R-:W-:Y:S01]  /*0190*/  CS2R R4, SRZ ;  /* 0x0000000000047805 */ /* 0x000fe2000001ff00 */
[----:B------:R-:W3:Y:S02]  /*01a0*/  LDG.E.EL.128 R8, desc[UR6][R8.64] ;  /* 0x0000000608087981 */ /* 0x000ee4000c2e1d00 */
[----:B------:R-:W-:-:S04]  /*01b0*/  IMAD.IADD R2, R26, 0x1, R13 ;  /* 0x000000011a027824 */ /* 0x000fc800078e020d */
[----:B-----5:R-:W-:-:S05]  /*01c0*/  IMAD.WIDE R14, R2, 0x4, R30 ;  /* 0x00000004020e7825 */ /* 0x020fca00078e021e */
[----:B------:R1:W3:Y:S01]  /*01d0*/  @!P0 LDG.E.EL.128 R4, desc[UR6][R14.64] ;  /* 0x000000060e048981 */ /* 0x0002e2000c2e1d00 */
[----:B--2---:R-:W-:-:S06]  /*01e0*/  IMAD.WIDE R16, R26, 0x4, R20 ;  /* 0x000000041a107825 */ /* 0x004fcc00078e0214 */
[----:B------:R-:W2:Y:S01]  /*01f0*/  LDG.E.EL.128 R16, desc[UR6][R16.64] ;  /* 0x0000000610107981 */ /* 0x000ea2000c2e1d00 */
[----:B------:R-:W-:-:S04]  /*0200*/  LOP3.LUT R25, R24, 0x4, R3, 0xfe, !PT ;  /* 0x0000000418197812 */ /* 0x000fc800078efe03 */
[----:B------:R-:W-:-:S04]  /*0210*/  LEA.HI R12, R12, R25, RZ, 0x9 ;  /* 0x000000190c0c7211 */ /* 0x000fc800078f48ff */
[----:B------:R-:W-:Y:S02]  /*0220*/  LOP3.LUT R12, R12, 0xfffffe00, RZ, 0xc0, !PT ;  /* 0xfffffe000c0c7812 */ /* 0x000fe400078ec0ff */
[----:B------:R-:W-:-:S03]  /*0230*/  PLOP3.LUT P0, PT, PT, PT, UP0, 0x80, 0x0 ;  /* 0x000000000000781c */ /* 0x000fc60003f0f008 */
[----:B------:R-:W-:-:S04]  /*0240*/  IMAD.IADD R25, R25, 0x1, -R12 ;  /* 0x0000000119197824 */ /* 0x000fc800078e0a0c */
[C---:B------:R-:W-:Y:S02]  /*0250*/  IMAD.IADD R13, R25.reuse, 0x1, R13 ;  /* 0x00000001190d7824 */ /* 0x040fe400078e020d */
[----:B------:R-:W-:Y:S01]  /*0260*/  IMAD.WIDE R20, R25, 0x4, R20 ;  /* 0x0000000419147825 */ /* 0x000fe200078e0214 */
[----:B-1----:R-:W-:-:S03]  /*0270*/  CS2R R14, SRZ ;  /* 0x00000000000e7805 */ /* 0x002fc6000001ff00 */
[----:B------:R-:W-:Y:S01]  /*0280*/  IMAD.WIDE R30, R13, 0x4, R30 ;  /* 0x000000040d1e7825 */ /* 0x000fe200078e021e */
[----:B------:R-:W-:Y:S01]  /*0290*/  CS2R R12, SRZ ;  /* 0x00000000000c7805 */ /* 0x000fe2000001ff00 */
[----:B------:R-:W4:Y:S05]  /*02a0*/  LDG.E.EL.128 R20, desc[UR6][R20.64] ;  /* 0x0000000614147981 */ /* 0x000f2a000c2e1d00 */
[----:B------:R-:W5:Y:S01]  /*02b0*/  @!P0 LDG.E.EL.128 R12, desc[UR6][R30.64] ;  /* 0x000000061e0c8981 */ /* 0x000f62000c2e1d00 */
[----:B---3--:R-:W-:Y:S01]  /*02c0*/  FADD R11, -R11, R7 ;  /* 0x000000070b0b7221 */ /* 0x008fe20000000100 */
[----:B------:R-:W-:Y:S01]  /*02d0*/  FADD R10, -R10, R6 ;  /* 0x000000060a0a7221 */ /* 0x000fe20000000100 */
[----:B------:R-:W-:-:S04]  /*02e0*/  IMAD.WIDE R6, R25, 0x4, R28 ;  /* 0x0000000419067825 */ /* 0x000fc800078e021c */
[----:B------:R-:W-:Y:S01]  /*02f0*/  FADD R9, -R9, R5 ;  /* 0x0000000509097221 */ /* 0x000fe20000000100 */
[----:B------:R-:W-:Y:S02]  /*0300*/  FADD R8, -R8, R4 ;  /* 0x0000000408087221 */ /* 0x000fe40000000100 */
[----:B------:R-:W5:Y:S01]  /*0310*/  LDG.E.EL.128 R4, desc[UR6][R6.64] ;  /* 0x0000000606047981 */ /* 0x000f62000c2e1d00 */
[----:B--2---:R-:W-:Y:S01]  /*0320*/  FADD R27, R16, 9.9999997473787516356e-06 ;  /* 0x3727c5ac101b7421 */ /* 0x004fe20000000000 */
[----:B------:R-:W-:-:S05]  /*0330*/  FADD R16, R17, 9.9999997473787516356e-06 ;  /* 0x3727c5ac11107421 */ /* 0x000fca0000000000 */
[----:B------:R-:W1:Y:S01]  /*0340*/  MUFU.SQRT R27, R27 ;  /* 0x0000001b001b7308 */ /* 0x000e620000002000 */
[----:B------:R-:W-:-:S07]  /*0350*/  FADD R17, R18, 9.9999997473787516356e-06 ;  /* 0x3727c5ac12117421 */ /* 0x000fce0000000000 */
[----:B------:R-:W2:Y:S01]  /*0360*/  MUFU.SQRT R16, R16 ;  /* 0x0000001000107308 */ /* 0x000ea20000002000 */
[----:B------:R-:W-:-:S07]  /*0370*/  FADD R18, R19, 9.9999997473787516356e-06 ;  /* 0x3727c5ac13127421 */ /* 0x000fce0000000000 */
[----:B------:R-:W3:Y:S01]  /*0380*/  MUFU.SQRT R17, R17 ;  /* 0x0000001100117308 */ /* 0x000ee20000002000 */
[C---:B-1----:R-:W-:Y:S02]  /*0390*/  FSETP.GT.AND P1, PT, R27.reuse, 8.50705917302346158658e+37, PT ;  /* 0x7e8000001b00780b */ /* 0x042fe40003f24000 */
[----:B------:R-:W-:Y:S02]  /*03a0*/  FSETP.GEU.AND P2, PT, R27, 1.175494350822287508e-38, PT ;  /* 0x008000001b00780b */ /* 0x000fe40003f4e000 */
[----:B--2---:R-:W-:-:S03]  /*03b0*/  FSETP.GT.AND P6, PT, R16, 8.50705917302346158658e+37, PT ;  /* 0x7e8000001000780b */ /* 0x004fc60003fc4000 */
[----:B------:R-:W1:Y:S01]  /*03c0*/  MUFU.SQRT R18, R18 ;  /* 0x0000001200127308 */ /* 0x000e620000002000 */
[----:B------:R-:W-:Y:S01]  /*03d0*/  FSETP.GEU.AND P4, PT, R16, 1.175494350822287508e-38, PT ;  /* 0x008000001000780b */ /* 0x000fe20003f8e000 */
[----:B----4-:R-:W-:-:S04]  /*03e0*/  FADD R21, R21, 9.9999997473787516356e-06 ;  /* 0x3727c5ac15157421 */ /* 0x010fc80000000000 */
[----:B------:R-:W-:Y:S01]  /*03f0*/  @P1 FMUL R27, R27, 0.25 ;  /* 0x3e8000001b1b1820 */ /* 0x000fe20000400000 */
[C---:B---3--:R-:W-:Y:S01]  /*0400*/  FSETP.GT.AND P3, PT, R17.reuse, 8.50705917302346158658e+37, PT ;  /* 0x7e8000001100780b */ /* 0x048fe20003f64000 */
[----:B------:R5:W-:Y:S01]  /*0410*/  MUFU.SQRT R29, R21 ;  /* 0x00000015001d7308 */ /* 0x000be20000002000 */
[----:B------:R-:W-:Y:S01]  /*0420*/  FSETP.GEU.AND P5, PT, R17, 1.175494350822287508e-38, PT ;  /* 0x008000001100780b */ /* 0x000fe20003fae000 */
[----:B------:R-:W-:Y:S01]  /*0430*/  @!P2 FMUL R27, R27, 16777216 ;  /* 0x4b8000001b1ba820 */ /* 0x000fe20000400000 */
[----:B------:R-:W-:Y:S01]  /*0440*/  FADD R20, R20, 9.9999997473787516356e-06 ;  /* 0x3727c5ac14147421 */ /* 0x000fe20000000000 */
[----:B------:R-:W-:Y:S01]  /*0450*/  @P6 FMUL R16, R16, 0.25 ;  /* 0x3e80000010106820 */ /* 0x000fe20000400000 */
[----:B------:R-:W-:Y:S01]  /*0460*/  FADD R22, R22, 9.9999997473787516356e-06 ;  /* 0x3727c5ac16167421 */ /* 0x000fe20000000000 */
[----:B-1----:R-:W-:Y:S02]  /*0470*/  FSETP.GT.AND P0, PT, R18, 8.50705917302346158658e+37, PT ;  /* 0x7e8000001200780b */ /* 0x002fe40003f04000 */
[----:B------:R-:W-:Y:S01]  /*0480*/  @!P4 FMUL R16, R16, 16777216 ;  /* 0x4b8000001010c820 */ /* 0x000fe20000400000 */
[----:B------:R1:W2:Y:S03]  /*0490*/  MUFU.SQRT R28, R20 ;  /* 0x00000014001c7308 */ /* 0x0002a60000002000 */
[----:B------:R-:W-:-:S05]  /*04a0*/  @P3 FMUL R17, R17, 0.25 ;  /* 0x3e80000011113820 */ /* 0x000fca0000400000 */
[----:B------:R-:W3:Y:S01]  /*04b0*/  MUFU.RCP R27, R27 ;  /* 0x0000001b001b7308 */ /* 0x000ee20000001000 */
[----:B------:R-:W-:-:S07]  /*04c0*/  @!P5 FMUL R17, R17, 16777216 ;  /* 0x4b8000001111d820 */ /* 0x000fce0000400000 */
[----:B------:R-:W-:Y:S08]  /*04d0*/  MUFU.SQRT R19, R22 ;  /* 0x0000001600137308 */ /* 0x000ff00000002000 */
[----:B------:R-:W4:Y:S08]  /*04e0*/  MUFU.RCP R22, R16 ;  /* 0x0000001000167308 */ /* 0x000f300000001000 */
[----:B------:R-:W-:Y:S01]  /*04f0*/  MUFU.RCP R17, R17 ;  /* 0x0000001100117308 */ /* 0x000fe20000001000 */
[----:B-----5:R-:W-:Y:S01]  /*0500*/  FADD R21, -R6, R14 ;  /* 0x0000000e06157221 */ /* 0x020fe20000000100 */
[----:B------:R-:W-:-:S02]  /*0510*/  IMAD.MOV.U32 R6, RZ, RZ, 0x3e800000 ;  /* 0x3e800000ff067424 */ /* 0x000fc400078e00ff */
[----:B------:R-:W-:Y:S01]  /*0520*/  FADD R4, -R4, R12 ;  /* 0x0000000c04047221 */ /* 0x000fe20000000100 */
[----:B-1----:R-:W-:Y:S02]  /*0530*/  FADD R20, -R7, R15 ;  /* 0x0000000f07147221 */ /* 0x002fe40000000100 */
[----:B------:R-:W-:Y:S02]  /*0540*/  FSEL R12, R6, 1, P1 ;  /* 0x3f800000060c7808 */ /* 0x000fe40000800000 */
[----:B------:R-:W-:Y:S01]  /*0550*/  FSETP.GEU.AND P1, PT, R18, 1.175494350822287508e-38, PT ;  /* 0x008000001200780b */ /* 0x000fe20003f2e000 */
[----:B------:R-:W-:Y:S01]  /*0560*/  FADD R7, R23, 9.9999997473787516356e-06 ;  /* 0x3727c5ac17077421 */ /* 0x000fe20000000000 */
[----:B------:R-:W-:Y:S01]  /*0570*/  FADD R5, -R5, R13 ;  /* 0x0000000d05057221 */ /* 0x000fe20000000100 */
[----:B------:R-:W-:Y:S01]  /*0580*/  FSEL R13, R6, 1, P6 ;  /* 0x3f800000060d7808 */ /* 0x000fe20003000000 */
[----:B------:R-:W-:Y:S01]  /*0590*/  @P0 FMUL R18, R18, 0.25 ;  /* 0x3e80000012120820 */ /* 0x000fe20000400000 */
[----:B------:R-:W-:-:S02]  /*05a0*/  @!P2 FMUL R12, R12, 16777216 ;  /* 0x4b8000000c0ca820 */ /* 0x000fc40000400000 */
[----:B------:R-:W1:Y:S01]  /*05b0*/  MUFU.SQRT R7, R7 ;  /* 0x0000000700077308 */ /* 0x000e620000002000 */
[----:B------:R-:W-:Y:S01]  /*05c0*/  @!P4 FMUL R13, R13, 16777216 ;  /* 0x4b8000000d0dc820 */ /* 0x000fe20000400000 */
[----:B--2---:R-:W-:Y:S01]  /*05d0*/  FSETP.GT.AND P2, PT, R28, 8.50705917302346158658e+37, PT ;  /* 0x7e8000001c00780b */ /* 0x004fe20003f44000 */
[----:B---3--:R-:W-:Y:S01]  /*05e0*/  FMUL R23, R27, R12 ;  /* 0x0000000c1b177220 */ /* 0x008fe20000400000 */
[----:B------:R-:W-:Y:S02]  /*05f0*/  FSEL R12, R6, 1, P3 ;  /* 0x3f800000060c7808 */ /* 0x000fe40001800000 */
[----:B------:R-:W-:Y:S01]  /*0600*/  @!P1 FMUL R18, R18, 16777216 ;  /* 0x4b80000012129820 */ /* 0x000fe20000400000 */
[----:B----4-:R-:W-:Y:S01]  /*0610*/  FMUL R22, R22, R13 ;  /* 0x0000000d16167220 */ /* 0x010fe20000400000 */
[----:B------:R-:W-:Y:S02]  /*0620*/  FSETP.GT.AND P4, PT, R29, 8.50705917302346158658e+37, PT ;  /* 0x7e8000001d00780b */ /* 0x000fe40003f84000 */
[----:B------:R-:W2:Y:S01]  /*0630*/  MUFU.RCP R14, R18 ;  /* 0x00000012000e7308 */ /* 0x000ea20000001000 */
[----:B------:R-:W-:Y:S01]  /*0640*/  FSEL R13, R6, 1, P0 ;  /* 0x3f800000060d7808 */ /* 0x000fe20000000000 */
[----:B------:R-:W-:Y:S01]  /*0650*/  @!P5 FMUL R12, R12, 16777216 ;  /* 0x4b8000000c0cd820 */ /* 0x000fe20000400000 */
[----:B------:R-:W-:-:S02]  /*0660*/  FSETP.GEU.AND P3, PT, R28, 1.175494350822287508e-38, PT ;  /* 0x008000001c00780b */ /* 0x000fc40003f6e000 */
[----:B------:R-:W-:Y:S01]  /*0670*/  FSETP.GEU.AND P5, PT, R29, 1.175494350822287508e-38, PT ;  /* 0x008000001d00780b */ /* 0x000fe20003fae000 */
[----:B------:R-:W-:Y:S01]  /*0680*/  @!P1 FMUL R13, R13, 16777216 ;  /* 0x4b8000000d0d9820 */ /* 0x000fe20000400000 */
[----:B-1----:R-:W-:Y:S01]  /*0690*/  FSETP.GT.AND P1, PT, R7, 8.50705917302346158658e+37, PT ;  /* 0x7e8000000700780b */ /* 0x002fe20003f24000 */
[----:B------:R-:W-:Y:S01]  /*06a0*/  FMUL R17, R17, R12 ;  /* 0x0000000c11117220 */ /* 0x000fe20000400000 */
[----:B------:R-:W-:Y:S01]  /*06b0*/  @P2 FMUL R28, R28, 0.25 ;  /* 0x3e8000001c1c2820 */ /* 0x000fe20000400000 */
[----:B------:R-:W-:Y:S02]  /*06c0*/  FSEL R15, R6, 1, P2 ;  /* 0x3f800000060f7808 */ /* 0x000fe40001000000 */
[----:B------:R-:W-:Y:S01]  /*06d0*/  FSETP.GEU.AND P2, PT, R7, 1.175494350822287508e-38, PT ;  /* 0x008000000700780b */ /* 0x000fe20003f4e000 */
[----:B------:R-:W-:Y:S01]  /*06e0*/  @P4 FMUL R29, R29, 0.25 ;  /* 0x3e8000001d1d4820 */ /* 0x000fe20000400000 */
[----:B------:R-:W-:Y:S01]  /*06f0*/  FMUL R27, R17, R10 ;  /* 0x0000000a111b7220 */ /* 0x000fe20000400000 */
[----:B--2---:R-:W-:Y:S01]  /*0700*/  FMUL R14, R14, R13 ;  /* 0x0000000d0e0e7220 */ /* 0x004fe20000400000 */
[----:B------:R-:W-:Y:S01]  /*0710*/  @!P3 FMUL R28, R28, 16777216 ;  /* 0x4b8000001c1cb820 */ /* 0x000fe20000400000 */
[----:B------:R-:W1:Y:S01]  /*0720*/  LDC.64 R16, c[0x0][0x230] ;  /* 0x00008c00ff107b82 */ /* 0x000e620000000a00 */
[----:B------:R-:W-:-:S02]  /*0730*/  @!P5 FMUL R29, R29, 16777216 ;  /* 0x4b8000001d1dd820 */ /* 0x000fc40000400000 */
[----:B------:R-:W-:-:S05]  /*0740*/  @P1 FMUL R7, R7, 0.25 ;  /* 0x3e80000007071820 */ /* 0x000fca0000400000 */
[----:B------:R-:W2:Y:S01]  /*0750*/  LDC.64 R12, c[0x0][0x228] ;  /* 0x00008a00ff0c7b82 */ /* 0x000ea20000000a00 */
[----:B------:R-:W3:Y:S01]  /*0760*/  MUFU.RCP R28, R28 ;  /* 0x0000001c001c7308 */ /* 0x000ee20000001000 */
[----:B------:R-:W-:Y:S01]  /*0770*/  @!P2 FMUL R7, R7, 16777216 ;  /* 0x4b8000000707a820 */ /* 0x000fe20000400000 */
[----:B------:R-:W-:-:S06]  /*0780*/  FMUL R23, R23, R8 ;  /* 0x0000000817177220 */ /* 0x000fcc0000400000 */
[----:B------:R-:W4:Y:S01]  /*0790*/  MUFU.RCP R29, R29 ;  /* 0x0000001d001d7308 */ /* 0x000f220000001000 */
[----:B------:R-:W-:Y:S01]  /*07a0*/  FSEL R8, R6, 1, P4 ;  /* 0x3f80000006087808 */ /* 0x000fe20002000000 */
[----:B------:R-:W-:Y:S01]  /*07b0*/  @!P3 FMUL R15, R15, 16777216 ;  /* 0x4b8000000f0fb820 */ /* 0x000fe20000400000 */
[----:B------:R-:W-:-:S05]  /*07c0*/  FSETP.GT.AND P6, PT, R19, 8.50705917302346158658e+37, PT ;  /* 0x7e8000001300780b */ /* 0x000fca0003fc4000 */
[----:B------:R-:W5:Y:S01]  /*07d0*/  MUFU.RCP R7, R7 ;  /* 0x0000000700077308 */ /* 0x000f620000001000 */
[----:B------:R-:W-:Y:S01]  /*07e0*/  FSEL R10, R6, 1, P1 ;  /* 0x3f800000060a7808 */ /* 0x000fe20000800000 */
[----:B------:R-:W-:Y:S01]  /*07f0*/  @!P5 FMUL R8, R8, 16777216 ;  /* 0x4b8000000808d820 */ /* 0x000fe20000400000 */
[----:B---3--:R-:W-:Y:S01]  /*0800*/  FMUL R15, R28, R15 ;  /* 0x0000000f1c0f7220 */ /* 0x008fe20000400000 */
[----:B------:R-:W-:Y:S01]  /*0810*/  FSEL R28, R6, 1, P6 ;  /* 0x3f800000061c7808 */ /* 0x000fe20003000000 */
[----:B------:R-:W-:Y:S01]  /*0820*/  FMUL R22, R22, R9 ;  /* 0x0000000916167220 */ /* 0x000fe20000400000 */
[----:B------:R-:W-:Y:S01]  /*0830*/  @!P2 FMUL R10, R10, 16777216 ;  /* 0x4b8000000a0aa820 */ /* 0x000fe20000400000 */
[----:B----4-:R-:W-:Y:S01]  /*0840*/  FMUL R6, R29, R8 ;  /* 0x000000081d067220 */ /* 0x010fe20000400000 */
[----:B-1----:R-:W-:-:S04]  /*0850*/  IMAD.WIDE R8, R26, 0x4, R16 ;  /* 0x000000041a087825 */ /* 0x002fc800078e0210 */
[----:B--2---:R-:W-:-:S04]  /*0860*/  IMAD.WIDE R32, R26, 0x4, R12 ;  /* 0x000000041a207825 */ /* 0x004fc800078e020c */
[----:B------:R-:W-:Y:S01]  /*0870*/  FMUL R14, R14, R11 ;  /* 0x0000000b0e0e7220 */ /* 0x000fe20000400000 */
[----:B------:R-:W-:Y:S01]  /*0880*/  FMUL R30, R15, R4 ;  /* 0x000000040f1e7220 */ /* 0x000fe20000400000 */
[----:B-----5:R-:W-:Y:S01]  /*0890*/  FMUL R29, R7, R10 ;  /* 0x0000000a071d7220 */ /* 0x020fe20000400000 */
[----:B------:R-:W-:Y:S01]  /*08a0*/  FMUL R26, R6, R5 ;  /* 0x00000005061a7220 */ /* 0x000fe20000400000 */
[----:B------:R-:W2:Y:S04]  /*08b0*/  LDG.E.EL.128 R8, desc[UR6][R8.64] ;  /* 0x0000000608087981 */ /* 0x000ea8000c2e1d00 */
[----:B------:R-:W2:Y:S01]  /*08c0*/  LDG.E.EL.128 R4, desc[UR6][R32.64] ;  /* 0x0000000620047981 */ /* 0x000ea2000c2e1d00 */
[C---:B------:R-:W-:Y:S01]  /*08d0*/  FSETP.GEU.AND P0, PT, R19.reuse, 1.175494350822287508e-38, PT ;  /* 0x008000001300780b */ /* 0x040fe20003f0e000 */
[----:B------:R-:W-:-:S12]  /*08e0*/  @P6 FMUL R19, R19, 0.25 ;  /* 0x3e80000013136820 */ /* 0x000fd80000400000 */
[----:B------:R-:W-:-:S06]  /*08f0*/  @!P0 FMUL R19, R19, 16777216 ;  /* 0x4b80000013138820 */ /* 0x000fcc0000400000 */
[----:B------:R-:W1:Y:S01]  /*0900*/  MUFU.RCP R19, R19 ;  /* 0x0000001300137308 */ /* 0x000e620000001000 */
[----:B------:R-:W-:-:S04]  /*0910*/  IMAD.WIDE R12, R25, 0x4, R12 ;  /* 0x00000004190c7825 */ /* 0x000fc800078e020c */
[----:B------:R-:W-:Y:S01]  /*0920*/  @!P0 FMUL R28, R28, 16777216 ;  /* 0x4b8000001c1c8820 */ /* 0x000fe20000400000 */
[----:B------:R-:W-:-:S04]  /*0930*/  IMAD.WIDE R16, R25, 0x4, R16 ;  /* 0x0000000419107825 */ /* 0x000fc800078e0210 */
[----:B-1----:R-:W-:Y:S02]  /*0940*/  FMUL R28, R19, R28 ;  /* 0x0000001c131c7220 */ /* 0x002fe40000400000 */
[----:B------:R-:W3:Y:S01]  /*0950*/  LDG.E.EL.128 R16, desc[UR6][R16.64] ;  /* 0x0000000610107981 */ /* 0x000ee2000c2e1d00 */
[----:B--2---:R-:W-:-:S03]  /*0960*/  FFMA R7, R7, R14, R11 ;  /* 0x0000000e07077223 */ /* 0x004fc6000000000b */
[----:B------:R-:W3:Y:S01]  /*0970*/  LDG.E.EL.128 R12, desc[UR6][R12.64] ;  /* 0x000000060c0c7981 */ /* 0x000ee2000c2e1d00 */
[----:B------:R-:W1:Y:S01]  /*0980*/  S2UR UR5, SR_CgaCtaId ;  /* 0x00000000000579c3 */ /* 0x000e620000008800 */
[----:B------:R-:W-:Y:S01]  /*0990*/  FFMA R23, R4, R23, R8 ;  /* 0x0000001704177223 */ /* 0x000fe20000000008 */
[----:B------:R-:W-:Y:S01]  /*09a0*/  FMUL R21, R28, R21 ;  /* 0x000000151c157220 */ /* 0x000fe20000400000 */
[----:B------:R-:W-:Y:S01]  /*09b0*/  FMUL R20, R29, R20 ;  /* 0x000000141d147220 */ /* 0x000fe20000400000 */
[----:B------:R-:W-:Y:S01]  /*09c0*/  FFMA R6, R6, R27, R10 ;  /* 0x0000001b06067223 */ /* 0x000fe2000000000a */
[----:B------:R-:W-:Y:S01]  /*09d0*/  FFMA R5, R5, R22, R9 ;  /* 0x0000001605057223 */ /* 0x000fe20000000009 */
[----:B------:R-:W-:Y:S01]  /*09e0*/  UMOV UR4, 0x400 ;  /* 0x0000040000047882 */ /* 0x000fe20000000000 */
[----:B------:R-:W-:Y:S02]  /*09f0*/  FSETP.GEU.AND P6, PT, R23, RZ, PT ;  /* 0x000000ff1700720b */ /* 0x000fe40003fce000 */
[----:B------:R-:W-:-:S02]  /*0a00*/  FSETP.GEU.AND P4, PT, R6, RZ, PT ;  /* 0x000000ff0600720b */ /* 0x000fc40003f8e000 */
[----:B------:R-:W-:Y:S02]  /*0a10*/  FSETP.GEU.AND P5, PT, R5, RZ, PT ;  /* 0x000000ff0500720b */ /* 0x000fe40003fae000 */
[----:B------:R-:W-:Y:S02]  /*0a20*/  FSETP.GEU.AND P3, PT, R7, RZ, PT ;  /* 0x000000ff0700720b */ /* 0x000fe40003f6e000 */
[----:B------:R-:W-:Y:S01]  /*0a30*/  LOP3.LUT R4, R3, 0x4, RZ, 0xfc, !PT ;  /* 0x0000000403047812 */ /* 0x000fe200078efcff */
[----:B-1----:R-:W-:-:S06]  /*0a40*/  UPRMT UR4, UR5, 0x654, UR4 ;  /* 0x0000065405047896 */ /* 0x002fcc0008000004 */
[----:B------:R-:W-:Y:S02]  /*0a50*/  LEA R9, R3, UR4, 0x3 ;  /* 0x0000000403097c11 */ /* 0x000fe4000f8e18ff */
[----:B------:R-:W-:Y:S01]  /*0a60*/  LEA R8, R4, UR4, 0x3 ;  /* 0x0000000404087c11 */ /* 0x000fe2000f8e18ff */
[----:B---3--:R-:W-:Y:S01]  /*0a70*/  FFMA R30, R12, R30, R16 ;  /* 0x0000001e0c1e7223 */ /* 0x008fe20000000010 */
[----:B------:R-:W-:Y:S01]  /*0a80*/  FFMA R19, R15, R20, R19 ;  /* 0x000000140f137223 */ /* 0x000fe20000000013 */
[----:B------:R-:W-:Y:S01]  /*0a90*/  FFMA R21, R14, R21, R18 ;  /* 0x000000150e157223 */ /* 0x000fe20000000012 */
[----:B------:R-:W-:Y:S01]  /*0aa0*/  FFMA R13, R13, R26, R17 ;  /* 0x0000001a0d0d7223 */ /* 0x000fe20000000011 */
[----:B------:R-:W-:Y:S02]  /*0ab0*/  FSEL R18, R23, RZ, P6 ;  /* 0x000000ff17127208 */ /* 0x000fe40003000000 */
[----:B------:R-:W-:Y:S02]  /*0ac0*/  FSETP.GEU.AND P2, PT, R30, RZ, PT ;  /* 0x000000ff1e00720b */ /* 0x000fe40003f4e000 */
[----:B------:R-:W-:-:S02]  /*0ad0*/  FSETP.GEU.AND P1, PT, R13, RZ, PT ;  /* 0x000000ff0d00720b */ /* 0x000fc40003f2e000 */
[----:B------:R-:W-:Y:S02]  /*0ae0*/  FSETP.GEU.AND P0, PT, R21, RZ, PT ;  /* 0x000000ff1500720b */ /* 0x000fe40003f0e000 */
[----:B------:R-:W-:Y:S02]  /*0af0*/  FSETP.GEU.AND P6, PT, R19, RZ, PT ;  /* 0x000000ff1300720b */ /* 0x000fe40003fce000 */
[----:B------:R-:W-:Y:S02]  /*0b00*/  FSEL R16, R5, RZ, P5 ;  /* 0x000000ff05107208 */ /* 0x000fe40002800000 */
[----:B------:R-:W-:Y:S02]  /*0b10*/  FSEL R14, R6, RZ, P4 ;  /* 0x000000ff060e7208 */ /* 0x000fe40002000000 */
[----:B------:R-:W-:Y:S01]  /*0b20*/  FSEL R12, R7, RZ, P3 ;  /* 0x000000ff070c7208 */ /* 0x000fe20001800000 */
[----:B------:R-:W-:Y:S01]  /*0b30*/  STS [R9], R18 ;  /* 0x0000001209007388 */ /* 0x000fe20000000800 */
[----:B------:R-:W-:Y:S01]  /*0b40*/  FSEL R3, R30, RZ, P2 ;  /* 0x000000ff1e037208 */ /* 0x000fe20001000000 */
[----:B------:R-:W1:Y:S01]  /*0b50*/  LDC.64 R4, c[0x0][0x238] ;  /* 0x00008e00ff047b82 */ /* 0x000e620000000a00 */
[----:B------:R-:W-:-:S02]  /*0b60*/  FSEL R22, R13, RZ, P1 ;  /* 0x000000ff0d167208 */ /* 0x000fc40000800000 */
[----:B------:R-:W-:Y:S02]  /*0b70*/  FSEL R20, R21, RZ, P0 ;  /* 0x000000ff15147208 */ /* 0x000fe40000000000 */
[----:B------:R-:W-:Y:S01]  /*0b80*/  FSEL R6, R19, RZ, P6 ;  /* 0x000000ff13067208 */ /* 0x000fe20003000000 */
[----:B------:R1:W-:Y:S04]  /*0b90*/  STS [R9+0x8], R16 ;  /* 0x0000081009007388 */ /* 0x0003e80000000800 */
[----:B------:R-:W-:Y:S04]  /*0ba0*/  STS [R9+0x10], R14 ;  /* 0x0000100e09007388 */ /* 0x000fe80000000800 */
[----:B------:R-:W-:Y:S04]  /*0bb0*/  STS [R9+0x18], R12 ;  /* 0x0000180c09007388 */ /* 0x000fe80000000800 */
[----:B------:R2:W-:Y:S04]  /*0bc0*/  STS [R8], R3 ;  /* 0x0000000308007388 */ /* 0x0005e80000000800 */
[----:B------:R-:W-:Y:S04]  /*0bd0*/  STS [R9+0x28], R22 ;  /* 0x0000281609007388 */ /* 0x000fe80000000800 */
[----:B------:R-:W-:Y:S04]  /*0be0*/  STS [R9+0x30], R20 ;  /* 0x0000301409007388 */ /* 0x000fe80000000800 */
[----:B------:R-:W-:Y:S01]  /*0bf0*/  STS [R9+0x38], R6 ;  /* 0x0000380609007388 */ /* 0x000fe20000000800 */
[----:B------:R-:W-:-:S04]  /*0c00*/  LOP3.LUT R15, R0, 0x7f, RZ, 0xc0, !PT ;  /* 0x0000007f000f7812 */ /* 0x000fc800078ec0ff */
[----:B------:R-:W-:Y:S01]  /*0c10*/  LEA R10, R15, UR4, 0x3 ;  /* 0x000000040f0a7c11 */ /* 0x000fe2000f8e18ff */
[----:B------:R-:W-:Y:S06]  /*0c20*/  BAR.SYNC.DEFER_BLOCKING 0x0 ;  /* 0x0000000000007b1d */ /* 0x000fec0000010000 */
[----:B------:R-:W3:Y:S01]  /*0c30*/  LDS R19, [R10] ;  /* 0x000000000a137984 */ /* 0x000ee20000000800 */
[----:B------:R-:W-:Y:S02]  /*0c40*/  LOP3.LUT R0, R24, 0x7f, R0, 0xf8, !PT ;  /* 0x0000007f18007812 */ /* 0x000fe400078ef800 */
[----:B------:R-:W-:-:S02]  /*0c50*/  PLOP3.LUT P0, PT, PT, PT, UP0, 0x80, 0x0 ;  /* 0x000000000000781c */ /* 0x000fc40003f0f008 */
[----:B------:R-:W-:Y:S02]  /*0c60*/  LEA R17, R0, UR8, 0x6 ;  /* 0x0000000800117c11 */ /* 0x000fe4000f8e30ff */
[----:B------:R-:W-:Y:S02]  /*0c70*/  LOP3.LUT R7, R15, 0x80, RZ, 0xfc, !PT ;  /* 0x000000800f077812 */ /* 0x000fe400078efcff */
[----:B------:R-:W-:Y:S01]  /*0c80*/  FSETP.GTU.AND P4, PT, R16, RZ, PT ;  /* 0x000000ff1000720b */ /* 0x000fe20003f8c000 */
[----:B-1----:R-:W-:Y:S01]  /*0c90*/  IMAD.WIDE R16, R17, 0x4, R4 ;  /* 0x0000000411107825 */ /* 0x002fe200078e0204 */
[----:B------:R-:W-:Y:S02]  /*0ca0*/  FSETP.GTU.AND P1, PT, R14, RZ, PT ;  /* 0x000000ff0e00720b */ /* 0x000fe40003f2c000 */
[----:B------:R-:W-:Y:S02]  /*0cb0*/  LEA R13, R7, UR4, 0x3 ;  /* 0x00000004070d7c11 */ /* 0x000fe4000f8e18ff */
[----:B------:R-:W-:-:S02]  /*0cc0*/  FSETP.GTU.AND P5, PT, R18, RZ, PT ;  /* 0x000000ff1200720b */ /* 0x000fc40003fac000 */
[----:B------:R-:W-:Y:S02]  /*0cd0*/  LOP3.LUT R18, R15, 0x100, RZ, 0xfc, !PT ;  /* 0x000001000f127812 */ /* 0x000fe400078efcff */
[----:B------:R-:W-:Y:S01]  /*0ce0*/  SEL R11, RZ, 0x1, P1 ;  /* 0x00000001ff0b7807 */ /* 0x000fe20000800000 */
[----:B------:R-:W1:Y:S01]  /*0cf0*/  LDS R13, [R13] ;  /* 0x000000000d0d7984 */ /* 0x000e620000000800 */
[----:B------:R-:W-:Y:S02]  /*0d00*/  FSETP.GTU.AND P1, PT, R3, RZ, PT ;  /* 0x000000ff0300720b */ /* 0x000fe40003f2c000 */
[----:B------:R-:W-:Y:S02]  /*0d10*/  FSETP.GTU.AND P2, PT, R12, RZ, PT ;  /* 0x000000ff0c00720b */ /* 0x000fe40003f4c000 */
[----:B--2---:R-:W-:Y:S02]  /*0d20*/  LOP3.LUT R3, R15, 0x280, RZ, 0xfc, !PT ;  /* 0x000002800f037812 */ /* 0x004fe400078efcff */
[----:B------:R-:W-:-:S02]  /*0d30*/  LEA R18, R18, UR4, 0x3 ;  /* 0x0000000412127c11 */ /* 0x000fc4000f8e18ff */
[----:B------:R-:W-:Y:S02]  /*0d40*/  SEL R0, RZ, 0x1, P2 ;  /* 0x00000001ff007807 */ /* 0x000fe40001000000 */
[----:B------:R-:W-:Y:S02]  /*0d50*/  LEA R21, R3, UR4, 0x3 ;  /* 0x0000000403157c11 */ /* 0x000fe4000f8e18ff */
[----:B------:R-:W2:Y:S04]  /*0d60*/  LDS R3, [R18] ;  /* 0x0000000012037984 */ /* 0x000ea80000000800 */
[----:B---3--:R3:W-:Y:S01]  /*0d70*/  @!P0 STG.E desc[UR6][R16.64], R19 ;  /* 0x0000001310008986 */ /* 0x0087e2000c101906 */
[----:B------:R-:W-:Y:S02]  /*0d80*/  PRMT R0, R11, 0x3340, R0 ;  /* 0x000033400b007816 */ /* 0x000fe40000000000 */
[----:B------:R-:W-:Y:S01]  /*0d90*/  LOP3.LUT R14, R24, 0x300, R15, 0xfe, !PT ;  /* 0x00000300180e7812 */ /* 0x000fe200078efe0f */
[----:B------:R-:W-:Y:S01]  /*0da0*/  LDS R21, [R21] ;  /* 0x0000000015157984 */ /* 0x000fe20000000800 */
[----:B---3--:R-:W-:-:S04]  /*0db0*/  LOP3.LUT R17, R15, 0x180, RZ, 0xfc, !PT ;  /* 0x000001800f117812 */ /* 0x008fc800078efcff */
[----:B------:R-:W-:Y:S02]  /*0dc0*/  LEA R17, R17, UR4, 0x3 ;  /* 0x0000000411117c11 */ /* 0x000fe4000f8e18ff */
[----:B------:R-:W-:Y:S02]  /*0dd0*/  LOP3.LUT R16, R15, 0x200, RZ, 0xfc, !PT ;  /* 0x000002000f107812 */ /* 0x000fe400078efcff */
[----:B------:R-:W-:Y:S02]  /*0de0*/  LOP3.LUT R12, R24, 0x280, R15, 0xfe, !PT ;  /* 0x00000280180c7812 */ /* 0x000fe400078efe0f */
[----:B------:R-:W3:Y:S01]  /*0df0*/  LDS R17, [R17] ;  /* 0x0000000011117984 */ /* 0x000ee20000000800 */
[----:B------:R-:W-:Y:S02]  /*0e00*/  LOP3.LUT R10, R24, 0x200, R15, 0xfe, !PT ;  /* 0x00000200180a7812 */ /* 0x000fe400078efe0f */
[----:B------:R-:W-:Y:S02]  /*0e10*/  LOP3.LUT R9, R24, 0x180, R15, 0xfe, !PT ;  /* 0x0000018018097812 */ /* 0x000fe400078efe0f */
[----:B------:R-:W-:-:S02]  /*0e20*/  LOP3.LUT R8, R24, 0x100, R15, 0xfe, !PT ;  /* 0x0000010018087812 */ /* 0x000fc400078efe0f */
[----:B------:R-:W-:Y:S02]  /*0e30*/  LOP3.LUT R11, R24, 0x380, R15, 0xfe, !PT ;  /* 0x00000380180b7812 */ /* 0x000fe400078efe0f */
[C---:B------:R-:W-:Y:S02]  /*0e40*/  LOP3.LUT R7, R15.reuse, 0x300, RZ, 0xfc, !PT ;  /* 0x000003000f077812 */ /* 0x040fe400078efcff */
[----:B------:R-:W-:Y:S02]  /*0e50*/  LOP3.LUT R24, R24, 0x80, R15, 0xfe, !PT ;  /* 0x0000008018187812 */ /* 0x000fe400078efe0f */
[----:B------:R-:W-:Y:S02]  /*0e60*/  LOP3.LUT R15, R15, 0x380, RZ, 0xfc, !PT ;  /* 0x000003800f0f7812 */ /* 0x000fe400078efcff */
[----:B------:R-:W-:Y:S02]  /*0e70*/  LEA R16, R16, UR4, 0x3 ;  /* 0x0000000410107c11 */ /* 0x000fe4000f8e18ff */
[----:B------:R-:W-:-:S02]  /*0e80*/  LEA R23, R7, UR4, 0x3 ;  /* 0x0000000407177c11 */ /* 0x000fc4000f8e18ff */
[----:B------:R-:W-:Y:S01]  /*0e90*/  LEA R15, R15, UR4, 0x3 ;  /* 0x000000040f0f7c11 */ /* 0x000fe2000f8e18ff */
[----:B------:R4:W5:Y:S01]  /*0ea0*/  LDS R19, [R16] ;  /* 0x0000000010137984 */ /* 0x0009620000000800 */
[----:B------:R-:W-:Y:S01]  /*0eb0*/  FSETP.GTU.AND P3, PT, R20, RZ, PT ;  /* 0x000000ff1400720b */ /* 0x000fe20003f6c000 */
[----:B------:R-:W-:Y:S02]  /*0ec0*/  ULDC.64 UR4, c[0x0][0x240] ;  /* 0x0000900000047ab9 */ /* 0x000fe40000000a00 */
[----:B------:R-:W2:Y:S04]  /*0ed0*/  LDS R23, [R23] ;  /* 0x0000000017177984 */ /* 0x000ea80000000800 */
[----:B------:R-:W2:Y:S01]  /*0ee0*/  LDS R25, [R15] ;  /* 0x000000000f197984 */ /* 0x000ea20000000800 */
[----:B------:R-:W-:-:S02]  /*0ef0*/  FSETP.GTU.AND P0, PT, R6, RZ, PT ;  /* 0x000000ff0600720b */ /* 0x000fc40003f0c000 */
[----:B------:R-:W-:Y:S02]  /*0f00*/  FSETP.GTU.AND P2, PT, R22, RZ, PT ;  /* 0x000000ff1600720b */ /* 0x000fe40003f4c000 */
[----:B------:R-:W-:Y:S02]  /*0f10*/  PLOP3.LUT P6, PT, PT, PT, UP0, 0x80, 0x0 ;  /* 0x000000000000781c */ /* 0x000fe40003fcf008 */
[----:B------:R-:W-:Y:S02]  /*0f20*/  LEA R7, R24, UR8, 0x6 ;  /* 0x0000000818077c11 */ /* 0x000fe4000f8e30ff */
[----:B------:R-:W-:Y:S02]  /*0f30*/  SEL R20, RZ, 0x1, P0 ;  /* 0x00000001ff147807 */ /* 0x000fe40000000000 */
[----:B------:R-:W-:Y:S02]  /*0f40*/  SEL R29, RZ, 0x1, P3 ;  /* 0x00000001ff1d7807 */ /* 0x000fe40001800000 */
[----:B------:R-:W-:-:S02]  /*0f50*/  SEL R22, RZ, 0x1, P2 ;  /* 0x00000001ff167807 */ /* 0x000fc40001000000 */
[----:B------:R-:W-:Y:S02]  /*0f60*/  SEL R31, RZ, 0x1, P1 ;  /* 0x00000001ff1f7807 */ /* 0x000fe40000800000 */
[----:B------:R-:W-:Y:S02]  /*0f70*/  SEL R27, RZ, 0x1, P4 ;  /* 0x00000001ff1b7807 */ /* 0x000fe40002000000 */
[----:B------:R-:W-:Y:S01]  /*0f80*/  PLOP3.LUT P3, PT, PT, PT, UP0, 0x80, 0x0 ;  /* 0x000000000000781c */ /* 0x000fe20003f6f008 */
[----:B------:R-:W-:Y:S01]  /*0f90*/  IMAD.WIDE R6, R7, 0x4, R4 ;  /* 0x0000000407067825 */ /* 0x000fe200078e0204 */
[----:B----4-:R-:W-:Y:S02]  /*0fa0*/  PRMT R16, R29, 0x3340, R20 ;  /* 0x000033401d107816 */ /* 0x010fe40000000014 */
[----:B------:R-:W-:Y:S02]  /*0fb0*/  PLOP3.LUT P4, PT, PT, PT, UP0, 0x80, 0x0 ;  /* 0x000000000000781c */ /* 0x000fe40003f8f008 */
[----:B------:R-:W-:-:S02]  /*0fc0*/  PRMT R29, R31, 0x3340, R22 ;  /* 0x000033401f1d7816 */ /* 0x000fc40000000016 */
[----:B------:R-:W-:Y:S02]  /*0fd0*/  LEA R31, R8, UR8, 0x6 ;  /* 0x00000008081f7c11 */ /* 0x000fe4000f8e30ff */
[----:B------:R-:W-:Y:S01]  /*0fe0*/  LEA R9, R9, UR8, 0x6 ;  /* 0x0000000809097c11 */ /* 0x000fe2000f8e30ff */
[----:B-1----:R1:W-:Y:S01]  /*0ff0*/  @!P6 STG.E desc[UR6][R6.64], R13 ;  /* 0x0000000d0600e986 */ /* 0x0023e2000c101906 */
[----:B------:R-:W-:-:S03]  /*1000*/  SEL R18, RZ, 0x1, P5 ;  /* 0x00000001ff127807 */ /* 0x000fc60002800000 */
[--C-:B------:R-:W-:Y:S01]  /*1010*/  IMAD.WIDE R8, R9, 0x4, R4.reuse ;  /* 0x0000000409087825 */ /* 0x100fe200078e0204 */
[----:B------:R-:W-:Y:S02]  /*1020*/  PLOP3.LUT P5, PT, PT, PT, UP0, 0x80, 0x0 ;  /* 0x000000000000781c */ /* 0x000fe40003faf008 */
[----:B------:R-:W-:Y:S01]  /*1030*/  PLOP3.LUT P0, PT, PT, PT, UP0, 0x80, 0x0 ;  /* 0x000000000000781c */ /* 0x000fe20003f0f008 */
[----:B-1----:R-:W-:Y:S01]  /*1040*/  IMAD.WIDE R6, R31, 0x4, R4 ;  /* 0x000000041f067825 */ /* 0x002fe200078e0204 */
[----:B------:R-:W-:Y:S02]  /*1050*/  PLOP3.LUT P2, PT, PT, PT, UP0, 0x80, 0x0 ;  /* 0x000000000000781c */ /* 0x000fe40003f4f008 */
[----:B------:R-:W-:Y:S02]  /*1060*/  PLOP3.LUT P1, PT, PT, PT, UP0, 0x80, 0x0 ;  /* 0x000000000000781c */ /* 0x000fe40003f2f008 */
[----:B--2---:R1:W-:Y:S01]  /*1070*/  @!P3 STG.E desc[UR6][R6.64], R3 ;  /* 0x000000030600b986 */ /* 0x0043e2000c101906 */
[----:B------:R-:W-:-:S02]  /*1080*/  LEA R33, R10, UR8, 0x6 ;  /* 0x000000080a217c11 */ /* 0x000fc4000f8e30ff */
[----:B------:R-:W-:Y:S01]  /*1090*/  LEA R13, R12, UR8, 0x6 ;  /* 0x000000080c0d7c11 */ /* 0x000fe2000f8e30ff */
[----:B---3--:R1:W-:Y:S01]  /*10a0*/  @!P4 STG.E desc[UR6][R8.64], R17 ;  /* 0x000000110800c986 */ /* 0x0083e2000c101906 */
[----:B------:R-:W-:Y:S02]  /*10b0*/  PLOP3.LUT P4, PT, PT, PT, UP0, 0x40, 0x0 ;  /* 0x000000000000781c */ /* 0x000fe40003f8e808 */
[----:B------:R-:W-:Y:S02]  /*10c0*/  LEA R15, R14, UR8, 0x6 ;  /* 0x000000080e0f7c11 */ /* 0x000fe4000f8e30ff */
[----:B------:R-:W-:Y:S01]  /*10d0*/  LEA R35, R11, UR8, 0x6 ;  /* 0x000000080b237c11 */ /* 0x000fe2000f8e30ff */
[----:B------:R-:W-:Y:S01]  /*10e0*/  IMAD.WIDE R10, R33, 0x4, R4 ;  /* 0x00000004210a7825 */ /* 0x000fe200078e0204 */
[----:B------:R-:W-:-:S03]  /*10f0*/  IADD3 R30, P3, R2, UR4, RZ ;  /* 0x00000004021e7c10 */ /* 0x000fc6000ff7e0ff */
[--C-:B------:R-:W-:Y:S01]  /*1100*/  IMAD.WIDE R12, R13, 0x4, R4.reuse ;  /* 0x000000040d0c7825 */ /* 0x100fe200078e0204 */
[----:B-----5:R1:W-:Y:S03]  /*1110*/  @!P5 STG.E desc[UR6][R10.64], R19 ;  /* 0x000000130a00d986 */ /* 0x0203e6000c101906 */
[--C-:B------:R-:W-:Y:S01]  /*1120*/  IMAD.WIDE R14, R15, 0x4, R4.reuse ;  /* 0x000000040f0e7825 */ /* 0x100fe200078e0204 */
[----:B------:R1:W-:Y:S03]  /*1130*/  @!P0 STG.E desc[UR6][R12.64], R21 ;  /* 0x000000150c008986 */ /* 0x0003e6000c101906 */
[----:B------:R-:W-:Y:S01]  /*1140*/  IMAD.WIDE R4, R35, 0x4, R4 ;  /* 0x0000000423047825 */ /* 0x000fe200078e0204 */
[----:B------:R-:W-:Y:S01]  /*1150*/  PRMT R27, R18, 0x3340, R27 ;  /* 0x00003340121b7816 */ /* 0x000fe2000000001b */
[----:B0-----:R1:W-:Y:S01]  /*1160*/  @!P2 STG.E desc[UR6][R14.64], R23 ;  /* 0x000000170e00a986 */ /* 0x0013e2000c101906 */
[----:B------:R-:W-:-:S03]  /*1170*/  LEA.HI.X.SX32 R31, R2, UR5, 0x1, P3 ;  /* 0x00000005021f7c11 */ /* 0x000fc600098f0eff */
[----:B------:R1:W-:Y:S01]  /*1180*/  @!P1 STG.E desc[UR6][R4.64], R25 ;  /* 0x0000001904009986 */ /* 0x0003e2000c101906 */
[----:B------:R-:W-:Y:S02]  /*1190*/  PRMT R28, R27, 0x5410, R0 ;  /* 0x000054101b1c7816 */ /* 0x000fe40000000000 */
[----:B------:R-:W-:Y:S01]  /*11a0*/  PRMT R29, R29, 0x5410, R16 ;  /* 0x000054101d1d7816 */ /* 0x000fe20000000010 */
[----:B------:R-:W-:Y:S06]  /*11b0*/  @!P4 EXIT ;  /* 0x000000000000c94d */ /* 0x000fec0003800000 */
[----:B------:R-:W-:Y:S01]  /*11c0*/  STG.E.64 desc[UR6][R30.64], R28 ;  /* 0x0000001c1e007986 */ /* 0x000fe2000c101b06 */
[----:B------:R-:W-:Y:S05]  /*11d0*/  EXIT ;  /* 0x000000000000794d */ /* 0x000fea0003800000 */
.L_x_0:
[----:B------:R-:W-:-:S00]  /*11e0*/  BRA `(.L_x_0) ;  /* 0xfffffffc00fc7947 */ /* 0x000fc0000383ffff */
[----:B------:R-:W-:-:S00]  /*11f0*/  NOP ;  /* 0x0000000000007918 */ /* 0x000fc00000000000 */
        /* <DEDUP_REMOVED lines=8> */
.L_x_1:


//--------------------- .nv.global.init           --------------------------
	.section	.nv.global.init,"aw",@progbits
.nv.global.init:
	.type		_$_str,@object
	.size		_$_str,(_$_str_$_2 - _$_str)
_$_str:
        /*0000*/ 	.byte	0x5f, 0x5f, 0x43, 0x55, 0x44, 0x41, 0x5f, 0x46, 0x54, 0x5a, 0x00
	.type		_$_str_$_2,@object
	.size		_$_str_$_2,(.L_1 - _$_str_$_2)
_$_str_$_2:
        /*000b*/ 	.byte	0x5f, 0x5f, 0x43, 0x55, 0x44, 0x41, 0x5f, 0x50, 0x52, 0x45, 0x43, 0x5f, 0x53, 0x51, 0x52, 0x54
        /*001b*/ 	.byte	0x00
.L_1:


//--------------------- .nv.shared.triton_poi_fused__native_batch_norm_legit_no_training_relu_threshold_backward_23 --------------------------
	.section	.nv.shared.triton_poi_fused__native_batch_norm_legit_no_training_relu_threshold_backward_23,"aw",@nobits
	.sectionflags	@""
	.align	16
	.zero		1024


//--------------------- .nv.constant0.triton_poi_fused__native_batch_norm_legit_no_training_relu_threshold_backward_23 --------------------------
	.section	.nv.constant0.triton_poi_fused__native_batch_norm_legit_no_training_relu_threshold_backward_23,"a",@progbits
	.sectionflags	@""
	.align	4
.nv.constant0.triton_poi_fused__native_batch_norm_legit_no_training_relu_threshold_backward_23:
	.zero		592
